//
// Generated by NVIDIA NVVM Compiler
//
// Compiler Build ID: CL-36424714
// Cuda compilation tools, release 13.0, V13.0.88
// Based on NVVM 20.0.0
//

.version 9.0
.target sm_100
.address_size 64

	// .globl	_Z20MultiplicaMatricesCUPiiiS_iiS_

.visible .entry _Z20MultiplicaMatricesCUPiiiS_iiS_(
	.param .u64 .ptr .align 1 _Z20MultiplicaMatricesCUPiiiS_iiS__param_0,
	.param .u32 _Z20MultiplicaMatricesCUPiiiS_iiS__param_1,
	.param .u32 _Z20MultiplicaMatricesCUPiiiS_iiS__param_2,
	.param .u64 .ptr .align 1 _Z20MultiplicaMatricesCUPiiiS_iiS__param_3,
	.param .u32 _Z20MultiplicaMatricesCUPiiiS_iiS__param_4,
	.param .u32 _Z20MultiplicaMatricesCUPiiiS_iiS__param_5,
	.param .u64 .ptr .align 1 _Z20MultiplicaMatricesCUPiiiS_iiS__param_6
)
{
	.reg .pred 	%p<13>;
	.reg .b32 	%r<111>;
	.reg .b64 	%rd<40>;

	ld.param.u64 	%rd5, [_Z20MultiplicaMatricesCUPiiiS_iiS__param_0];
	ld.param.u32 	%r35, [_Z20MultiplicaMatricesCUPiiiS_iiS__param_1];
	ld.param.u32 	%r32, [_Z20MultiplicaMatricesCUPiiiS_iiS__param_2];
	ld.param.u64 	%rd6, [_Z20MultiplicaMatricesCUPiiiS_iiS__param_3];
	ld.param.u32 	%r33, [_Z20MultiplicaMatricesCUPiiiS_iiS__param_4];
	ld.param.u32 	%r34, [_Z20MultiplicaMatricesCUPiiiS_iiS__param_5];
	ld.param.u64 	%rd4, [_Z20MultiplicaMatricesCUPiiiS_iiS__param_6];
	cvta.to.global.u64 	%rd1, %rd6;
	cvta.to.global.u64 	%rd2, %rd5;
	mov.u32 	%r36, %ctaid.y;
	mov.u32 	%r37, %ntid.y;
	mov.u32 	%r38, %tid.y;
	mad.lo.s32 	%r1, %r36, %r37, %r38;
	mov.u32 	%r39, %ctaid.x;
	mov.u32 	%r40, %ntid.x;
	mov.u32 	%r41, %tid.x;
	mad.lo.s32 	%r2, %r39, %r40, %r41;
	setp.ge.s32 	%p1, %r1, %r35;
	setp.ge.s32 	%p2, %r2, %r34;
	or.pred  	%p3, %p1, %p2;
	@%p3 bra 	$L__BB0_14;
	setp.lt.s32 	%p4, %r33, 1;
	mov.b32 	%r110, 0;
	@%p4 bra 	$L__BB0_13;
	mul.lo.s32 	%r3, %r32, %r1;
	and.b32  	%r4, %r33, 7;
	setp.lt.u32 	%p5, %r33, 8;
	mov.b32 	%r105, 0;
	mov.u32 	%r110, %r105;
	@%p5 bra 	$L__BB0_5;
	and.b32  	%r105, %r33, 2147483640;
	neg.s32 	%r99, %r105;
	shl.b32 	%r7, %r34, 3;
	add.s64 	%rd3, %rd2, 16;
	mov.b32 	%r110, 0;
	mul.wide.s32 	%rd11, %r34, 4;
	mov.u32 	%r97, %r3;
	mov.u32 	%r98, %r2;
$L__BB0_4:
	.pragma "nounroll";
	mul.wide.s32 	%rd7, %r97, 4;
	add.s64 	%rd8, %rd3, %rd7;
	ld.global.u32 	%r46, [%rd8+-16];
	mul.wide.s32 	%rd9, %r98, 4;
	add.s64 	%rd10, %rd1, %rd9;
	ld.global.u32 	%r47, [%rd10];
	mad.lo.s32 	%r48, %r47, %r46, %r110;
	ld.global.u32 	%r49, [%rd8+-12];
	add.s64 	%rd12, %rd10, %rd11;
	ld.global.u32 	%r50, [%rd12];
	mad.lo.s32 	%r51, %r50, %r49, %r48;
	ld.global.u32 	%r52, [%rd8+-8];
	add.s64 	%rd13, %rd12, %rd11;
	ld.global.u32 	%r53, [%rd13];
	mad.lo.s32 	%r54, %r53, %r52, %r51;
	ld.global.u32 	%r55, [%rd8+-4];
	add.s64 	%rd14, %rd13, %rd11;
	ld.global.u32 	%r56, [%rd14];
	mad.lo.s32 	%r57, %r56, %r55, %r54;
	ld.global.u32 	%r58, [%rd8];
	add.s64 	%rd15, %rd14, %rd11;
	ld.global.u32 	%r59, [%rd15];
	mad.lo.s32 	%r60, %r59, %r58, %r57;
	ld.global.u32 	%r61, [%rd8+4];
	add.s64 	%rd16, %rd15, %rd11;
	ld.global.u32 	%r62, [%rd16];
	mad.lo.s32 	%r63, %r62, %r61, %r60;
	ld.global.u32 	%r64, [%rd8+8];
	add.s64 	%rd17, %rd16, %rd11;
	ld.global.u32 	%r65, [%rd17];
	mad.lo.s32 	%r66, %r65, %r64, %r63;
	ld.global.u32 	%r67, [%rd8+12];
	add.s64 	%rd18, %rd17, %rd11;
	ld.global.u32 	%r68, [%rd18];
	mad.lo.s32 	%r110, %r68, %r67, %r66;
	add.s32 	%r99, %r99, 8;
	add.s32 	%r98, %r98, %r7;
	add.s32 	%r97, %r97, 8;
	setp.ne.s32 	%p6, %r99, 0;
	@%p6 bra 	$L__BB0_4;
$L__BB0_5:
	setp.eq.s32 	%p7, %r4, 0;
	@%p7 bra 	$L__BB0_13;
	and.b32  	%r19, %r33, 3;
	setp.lt.u32 	%p8, %r4, 4;
	@%p8 bra 	$L__BB0_8;
	add.s32 	%r70, %r105, %r3;
	mul.wide.s32 	%rd19, %r70, 4;
	add.s64 	%rd20, %rd2, %rd19;
	ld.global.u32 	%r71, [%rd20];
	mad.lo.s32 	%r72, %r105, %r34, %r2;
	mul.wide.s32 	%rd21, %r72, 4;
	add.s64 	%rd22, %rd1, %rd21;
	ld.global.u32 	%r73, [%rd22];
	mad.lo.s32 	%r74, %r73, %r71, %r110;
	ld.global.u32 	%r75, [%rd20+4];
	mul.wide.s32 	%rd23, %r34, 4;
	add.s64 	%rd24, %rd22, %rd23;
	ld.global.u32 	%r76, [%rd24];
	mad.lo.s32 	%r77, %r76, %r75, %r74;
	ld.global.u32 	%r78, [%rd20+8];
	add.s64 	%rd25, %rd24, %rd23;
	ld.global.u32 	%r79, [%rd25];
	mad.lo.s32 	%r80, %r79, %r78, %r77;
	ld.global.u32 	%r81, [%rd20+12];
	add.s64 	%rd26, %rd25, %rd23;
	ld.global.u32 	%r82, [%rd26];
	mad.lo.s32 	%r110, %r82, %r81, %r80;
	add.s32 	%r105, %r105, 4;
$L__BB0_8:
	setp.eq.s32 	%p9, %r19, 0;
	@%p9 bra 	$L__BB0_13;
	setp.eq.s32 	%p10, %r19, 1;
	@%p10 bra 	$L__BB0_11;
	add.s32 	%r84, %r105, %r3;
	mul.wide.s32 	%rd27, %r84, 4;
	add.s64 	%rd28, %rd2, %rd27;
	ld.global.u32 	%r85, [%rd28];
	mad.lo.s32 	%r86, %r105, %r34, %r2;
	mul.wide.s32 	%rd29, %r86, 4;
	add.s64 	%rd30, %rd1, %rd29;
	ld.global.u32 	%r87, [%rd30];
	mad.lo.s32 	%r88, %r87, %r85, %r110;
	ld.global.u32 	%r89, [%rd28+4];
	mul.wide.s32 	%rd31, %r34, 4;
	add.s64 	%rd32, %rd30, %rd31;
	ld.global.u32 	%r90, [%rd32];
	mad.lo.s32 	%r110, %r90, %r89, %r88;
	add.s32 	%r105, %r105, 2;
$L__BB0_11:
	and.b32  	%r91, %r33, 1;
	setp.eq.b32 	%p11, %r91, 1;
	not.pred 	%p12, %p11;
	@%p12 bra 	$L__BB0_13;
	add.s32 	%r92, %r105, %r3;
	mul.wide.s32 	%rd33, %r92, 4;
	add.s64 	%rd34, %rd2, %rd33;
	ld.global.u32 	%r93, [%rd34];
	mad.lo.s32 	%r94, %r105, %r34, %r2;
	mul.wide.s32 	%rd35, %r94, 4;
	add.s64 	%rd36, %rd1, %rd35;
	ld.global.u32 	%r95, [%rd36];
	mad.lo.s32 	%r110, %r95, %r93, %r110;
$L__BB0_13:
	mad.lo.s32 	%r96, %r34, %r1, %r2;
	cvta.to.global.u64 	%rd37, %rd4;
	mul.wide.s32 	%rd38, %r96, 4;
	add.s64 	%rd39, %rd37, %rd38;
	st.global.u32 	[%rd39], %r110;
$L__BB0_14:
	ret;

}


// ===== COMPILED SASS (sm_100) =====

	.target	sm_100

	.elftype	@"ET_EXEC"


//--------------------- .note.nv.tkinfo           --------------------------
	.section	.note.nv.tkinfo,"",@"SHT_NOTE"
	.sectionflags	@"SHF_NOTE_NV_TKINFO"
	.tkinfo
        /*0018*/ 	.word	0x00000002
        /*0030*/ 	.string	""
        /*0030*/ 	.string	"ptxas"
        /*0030*/ 	.string	"Cuda compilation tools, release 13.0, V13.0.88"
        /*0030*/ 	.string	"Build cuda_13.0.r13.0/compiler.36424714_0"
        /*0030*/ 	.string	"-arch sm_100 -m 64 "



//--------------------- .note.nv.cuinfo           --------------------------
	.section	.note.nv.cuinfo,"",@"SHT_NOTE"
	.sectionflags	@"SHF_NOTE_NV_CUINFO"
        /*0018*/ 	.short	0x0002
        /*001a*/ 	.short	0x0064
        /*001c*/ 	.short	0x0082
	.zero		2


//--------------------- .nv.info                  --------------------------
	.section	.nv.info,"",@"SHT_CUDA_INFO"
	.align	4


	//----- nvinfo : EIATTR_REGCOUNT
	.align		4
        /*0000*/ 	.byte	0x04, 0x2f
        /*0002*/ 	.short	(.L_1 - .L_0)
	.align		4
.L_0:
        /*0004*/ 	.word	index@(_Z20MultiplicaMatricesCUPiiiS_iiS_)
        /*0008*/ 	.word	0x00000020


	//----- nvinfo : EIATTR_FRAME_SIZE
	.align		4
.L_1:
        /*000c*/ 	.byte	0x04, 0x11
        /*000e*/ 	.short	(.L_3 - .L_2)
	.align		4
.L_2:
        /*0010*/ 	.word	index@(_Z20MultiplicaMatricesCUPiiiS_iiS_)
        /*0014*/ 	.word	0x00000000


	//----- nvinfo : EIATTR_MIN_STACK_SIZE
	.align		4
.L_3:
        /*0018*/ 	.byte	0x04, 0x12
        /*001a*/ 	.short	(.L_5 - .L_4)
	.align		4
.L_4:
        /*001c*/ 	.word	index@(_Z20MultiplicaMatricesCUPiiiS_iiS_)
        /*0020*/ 	.word	0x00000000
.L_5:


//--------------------- .nv.compat                --------------------------
	.section	.nv.compat,"",@"SHT_CUDA_COMPAT_INFO"
	.align	4
        /*0000*/ 	.byte	0x02, 0x09, 0x00, 0x00, 0x02, 0x02, 0x01, 0x00, 0x02, 0x05, 0x05, 0x00, 0x03, 0x07, 0x01, 0x01
        /*0010*/ 	.byte	0x02, 0x03, 0x00, 0x00, 0x02, 0x06, 0x01, 0x00, 0x04, 0x0b, 0x08, 0x00, 0x09, 0x00, 0x00, 0x00
        /*0020*/ 	.byte	0x00, 0x00, 0x00, 0x00


//--------------------- .nv.info._Z20MultiplicaMatricesCUPiiiS_iiS_ --------------------------
	.section	.nv.info._Z20MultiplicaMatricesCUPiiiS_iiS_,"",@"SHT_CUDA_INFO"
	.sectionflags	@""
	.align	4


	//----- nvinfo : EIATTR_CUDA_API_VERSION
	.align		4
        /*0000*/ 	.byte	0x04, 0x37
        /*0002*/ 	.short	(.L_7 - .L_6)
.L_6:
        /*0004*/ 	.word	0x00000082


	//----- nvinfo : EIATTR_KPARAM_INFO
	.align		4
.L_7:
        /*0008*/ 	.byte	0x04, 0x17
        /*000a*/ 	.short	(.L_9 - .L_8)
.L_8:
        /*000c*/ 	.word	0x00000000
        /*0010*/ 	.short	0x0006
        /*0012*/ 	.short	0x0020
        /*0014*/ 	.byte	0x00, 0xf5, 0x21, 0x00


	//----- nvinfo : EIATTR_KPARAM_INFO
	.align		4
.L_9:
        /*0018*/ 	.byte	0x04, 0x17
        /*001a*/ 	.short	(.L_11 - .L_10)
.L_10:
        /*001c*/ 	.word	0x00000000
        /*0020*/ 	.short	0x0005
        /*0022*/ 	.short	0x001c
        /*0024*/ 	.byte	0x00, 0xf0, 0x11, 0x00


	//----- nvinfo : EIATTR_KPARAM_INFO
	.align		4
.L_11:
        /*0028*/ 	.byte	0x04, 0x17
        /*002a*/ 	.short	(.L_13 - .L_12)
.L_12:
        /*002c*/ 	.word	0x00000000
        /*0030*/ 	.short	0x0004
        /*0032*/ 	.short	0x0018
        /*0034*/ 	.byte	0x00, 0xf0, 0x11, 0x00


	//----- nvinfo : EIATTR_KPARAM_INFO
	.align		4
.L_13:
        /*0038*/ 	.byte	0x04, 0x17
        /*003a*/ 	.short	(.L_15 - .L_14)
.L_14:
        /*003c*/ 	.word	0x00000000
        /*0040*/ 	.short	0x0003
        /*0042*/ 	.short	0x0010
        /*0044*/ 	.byte	0x00, 0xf5, 0x21, 0x00


	//----- nvinfo : EIATTR_KPARAM_INFO
	.align		4
.L_15:
        /*0048*/ 	.byte	0x04, 0x17
        /*004a*/ 	.short	(.L_17 - .L_16)
.L_16:
        /*004c*/ 	.word	0x00000000
        /*0050*/ 	.short	0x0002
        /*0052*/ 	.short	0x000c
        /*0054*/ 	.byte	0x00, 0xf0, 0x11, 0x00


	//----- nvinfo : EIATTR_KPARAM_INFO
	.align		4
.L_17:
        /*0058*/ 	.byte	0x04, 0x17
        /*005a*/ 	.short	(.L_19 - .L_18)
.L_18:
        /*005c*/ 	.word	0x00000000
        /*0060*/ 	.short	0x0001
        /*0062*/ 	.short	0x0008
        /*0064*/ 	.byte	0x00, 0xf0, 0x11, 0x00


	//----- nvinfo : EIATTR_KPARAM_INFO
	.align		4
.L_19:
        /*0068*/ 	.byte	0x04, 0x17
        /*006a*/ 	.short	(.L_21 - .L_20)
.L_20:
        /*006c*/ 	.word	0x00000000
        /*0070*/ 	.short	0x0000
        /*0072*/ 	.short	0x0000
        /*0074*/ 	.byte	0x00, 0xf5, 0x21, 0x00


	//----- nvinfo : EIATTR_SPARSE_MMA_MASK
	.align		4
.L_21:
        /*0078*/ 	.byte	0x03, 0x50
        /*007a*/ 	.short	0x0000


	//----- nvinfo : EIATTR_MAXREG_COUNT
	.align		4
        /*007c*/ 	.byte	0x03, 0x1b
        /*007e*/ 	.short	0x00ff


	//----- nvinfo : EIATTR_MERCURY_ISA_VERSION
	.align		4
        /*0080*/ 	.byte	0x03, 0x5f
        /*0082*/ 	.short	0x0101


	//----- nvinfo : EIATTR_VRC_CTA_INIT_COUNT
	.align		4
        /*0084*/ 	.byte	0x02, 0x4a
	.zero		1
	.zero		1


	//----- nvinfo : EIATTR_EXIT_INSTR_OFFSETS
	.align		4
        /*0088*/ 	.byte	0x04, 0x1c
        /*008a*/ 	.short	(.L_23 - .L_22)


	//   ....[0]....
.L_22:
        /*008c*/ 	.word	0x000000d0


	//   ....[1]....
        /*0090*/ 	.word	0x00000860


	//----- nvinfo : EIATTR_CBANK_PARAM_SIZE
	.align		4
.L_23:
        /*0094*/ 	.byte	0x03, 0x19
        /*0096*/ 	.short	0x0028


	//----- nvinfo : EIATTR_PARAM_CBANK
	.align		4
        /*0098*/ 	.byte	0x04, 0x0a
        /*009a*/ 	.short	(.L_25 - .L_24)
	.align		4
.L_24:
        /*009c*/ 	.word	index@(.nv.constant0._Z20MultiplicaMatricesCUPiiiS_iiS_)
        /*00a0*/ 	.short	0x0380
        /*00a2*/ 	.short	0x0028


	//----- nvinfo : EIATTR_SW_WAR
	.align		4
.L_25:
        /*00a4*/ 	.byte	0x04, 0x36
        /*00a6*/ 	.short	(.L_27 - .L_26)
.L_26:
        /*00a8*/ 	.word	0x00000008
.L_27:


//--------------------- .nv.callgraph             --------------------------
	.section	.nv.callgraph,"",@"SHT_CUDA_CALLGRAPH"
	.align	4
	.sectionentsize	8
	.align		4
        /*0000*/ 	.word	0x00000000
	.align		4
        /*0004*/ 	.word	0xffffffff
	.align		4
        /*0008*/ 	.word	0x00000000
	.align		4
        /*000c*/ 	.word	0xfffffffe
	.align		4
        /*0010*/ 	.word	0x00000000
	.align		4
        /*0014*/ 	.word	0xfffffffd
	.align		4
        /*0018*/ 	.word	0x00000000
	.align		4
        /*001c*/ 	.word	0xfffffffc


//--------------------- .text._Z20MultiplicaMatricesCUPiiiS_iiS_ --------------------------
	.section	.text._Z20MultiplicaMatricesCUPiiiS_iiS_,"ax",@progbits
	.align	128
        .global         _Z20MultiplicaMatricesCUPiiiS_iiS_
        .type           _Z20MultiplicaMatricesCUPiiiS_iiS_,@function
        .size           _Z20MultiplicaMatricesCUPiiiS_iiS_,(.L_x_5 - _Z20MultiplicaMatricesCUPiiiS_iiS_)
        .other          _Z20MultiplicaMatricesCUPiiiS_iiS_,@"STO_CUDA_ENTRY STV_DEFAULT"
_Z20MultiplicaMatricesCUPiiiS_iiS_:
.text._Z20MultiplicaMatricesCUPiiiS_iiS_:
[----:B------:R-:W-:Y:S01]  /*0000*/  LDC R1, c[0x0][0x37c] ;  /* 0x0000df00ff017b82 */ /* 0x000fe20000000800 */
[----:B------:R-:W0:Y:S07]  /*0010*/  S2R R5, SR_TID.X ;  /* 0x0000000000057919 */ /* 0x000e2e0000002100 */
[----:B------:R-:W1:Y:S01]  /*0020*/  LDC R14, c[0x0][0x364] ;  /* 0x0000d900ff0e7b82 */ /* 0x000e620000000800 */
[----:B------:R-:W2:Y:S01]  /*0030*/  LDCU UR6, c[0x0][0x388] ;  /* 0x00007100ff0677ac */ /* 0x000ea20008000800 */
[----:B------:R-:W1:Y:S06]  /*0040*/  S2R R3, SR_TID.Y ;  /* 0x0000000000037919 */ /* 0x000e6c0000002200 */
[----:B------:R-:W0:Y:S08]  /*0050*/  S2UR UR5, SR_CTAID.X ;  /* 0x00000000000579c3 */ /* 0x000e300000002500 */
[----:B------:R-:W0:Y:S08]  /*0060*/  LDC R0, c[0x0][0x360] ;  /* 0x0000d800ff007b82 */ /* 0x000e300000000800 */
[----:B------:R-:W1:Y:S08]  /*0070*/  S2UR UR4, SR_CTAID.Y ;  /* 0x00000000000479c3 */ /* 0x000e700000002600 */
[----:B------:R-:W3:Y:S01]  /*0080*/  LDC R15, c[0x0][0x39c] ;  /* 0x0000e700ff0f7b82 */ /* 0x000ee20000000800 */
[----:B0-----:R-:W-:-:S02]  /*0090*/  IMAD R0, R0, UR5, R5 ;  /* 0x0000000500007c24 */ /* 0x001fc4000f8e0205 */
[----:B-1----:R-:W-:-:S03]  /*00a0*/  IMAD R14, R14, UR4, R3 ;  /* 0x000000040e0e7c24 */ /* 0x002fc6000f8e0203 */
[----:B---3--:R-:W-:-:S04]  /*00b0*/  ISETP.GE.AND P0, PT, R0, R15, PT ;  /* 0x0000000f0000720c */ /* 0x008fc80003f06270 */
[----:B--2---:R-:W-:-:S13]  /*00c0*/  ISETP.GE.OR P0, PT, R14, UR6, P0 ;  /* 0x000000060e007c0c */ /* 0x004fda0008706670 */
[----:B------:R-:W-:Y:S05]  /*00d0*/  @P0 EXIT ;  /* 0x000000000000094d */ /* 0x000fea0003800000 */
[----:B------:R-:W0:Y:S01]  /*00e0*/  LDC R16, c[0x0][0x398] ;  /* 0x0000e600ff107b82 */ /* 0x000e220000000800 */
[----:B------:R-:W1:Y:S01]  /*00f0*/  LDCU.64 UR6, c[0x0][0x358] ;  /* 0x00006b00ff0677ac */ /* 0x000e620008000a00 */
[----:B------:R-:W-:Y:S01]  /*0100*/  HFMA2 R25, -RZ, RZ, 0, 0 ;  /* 0x00000000ff197431 */ /* 0x000fe200000001ff */
[----:B0-----:R-:W-:-:S13]  /*0110*/  ISETP.GE.AND P0, PT, R16, 0x1, PT ;  /* 0x000000011000780c */ /* 0x001fda0003f06270 */
[----:B-1----:R-:W-:Y:S05]  /*0120*/  @!P0 BRA `(.L_x_0) ;  /* 0x0000000400bc8947 */ /* 0x002fea0003800000 */
[----:B------:R-:W0:Y:S01]  /*0130*/  LDCU UR4, c[0x0][0x38c] ;  /* 0x00007180ff0477ac */ /* 0x000e220008000800 */
[C---:B------:R-:W-:Y:S02]  /*0140*/  ISETP.GE.U32.AND P1, PT, R16.reuse, 0x8, PT ;  /* 0x000000081000780c */ /* 0x040fe40003f26070 */
[----:B------:R-:W-:Y:S02]  /*0150*/  LOP3.LUT R26, R16, 0x7, RZ, 0xc0, !PT ;  /* 0x00000007101a7812 */ /* 0x000fe400078ec0ff */
[----:B------:R-:W-:Y:S02]  /*0160*/  MOV R18, RZ ;  /* 0x000000ff00127202 */ /* 0x000fe40000000f00 */
[----:B------:R-:W-:Y:S02]  /*0170*/  ISETP.NE.AND P0, PT, R26, RZ, PT ;  /* 0x000000ff1a00720c */ /* 0x000fe40003f05270 */
[----:B------:R-:W-:Y:S01]  /*0180*/  MOV R25, RZ ;  /* 0x000000ff00197202 */ /* 0x000fe20000000f00 */
[----:B0-----:R-:W-:-:S04]  /*0190*/  IMAD R19, R14, UR4, RZ ;  /* 0x000000040e137c24 */ /* 0x001fc8000f8e02ff */
[----:B------:R-:W-:Y:S06]  /*01a0*/  @!P1 BRA `(.L_x_1) ;  /* 0x0000000000c49947 */ /* 0x000fec0003800000 */
[----:B------:R-:W0:Y:S01]  /*01b0*/  LDCU.64 UR4, c[0x0][0x380] ;  /* 0x00007000ff0477ac */ /* 0x000e220008000a00 */
[----:B------:R-:W-:Y:S02]  /*01c0*/  LOP3.LUT R18, R16, 0x7ffffff8, RZ, 0xc0, !PT ;  /* 0x7ffffff810127812 */ /* 0x000fe400078ec0ff */
[----:B------:R-:W-:Y:S02]  /*01d0*/  MOV R25, RZ ;  /* 0x000000ff00197202 */ /* 0x000fe40000000f00 */
[----:B------:R-:W-:Y:S02]  /*01e0*/  MOV R17, R19 ;  /* 0x0000001300117202 */ /* 0x000fe40000000f00 */
[----:B------:R-:W-:Y:S02]  /*01f0*/  MOV R22, R0 ;  /* 0x0000000000167202 */ /* 0x000fe40000000f00 */
[----:B------:R-:W-:Y:S01]  /*0200*/  IADD3 R20, PT, PT, -R18, RZ, RZ ;  /* 0x000000ff12147210 */ /* 0x000fe20007ffe1ff */
[----:B0-----:R-:W-:-:S04]  /*0210*/  UIADD3 UR4, UP0, UPT, UR4, 0x10, URZ ;  /* 0x0000001004047890 */ /* 0x001fc8000ff1e0ff */
[----:B------:R-:W-:-:S12]  /*0220*/  UIADD3.X UR5, UPT, UPT, URZ, UR5, URZ, UP0, !UPT ;  /* 0x00000005ff057290 */ /* 0x000fd800087fe4ff */
.L_x_2:
[----:B------:R-:W0:Y:S01]  /*0230*/  LDC.64 R12, c[0x0][0x390] ;  /* 0x0000e400ff0c7b82 */ /* 0x000e220000000a00 */
[----:B------:R-:W-:Y:S02]  /*0240*/  MOV R2, UR4 ;  /* 0x0000000400027c02 */ /* 0x000fe40008000f00 */
[----:B------:R-:W-:-:S03]  /*0250*/  MOV R3, UR5 ;  /* 0x0000000500037c02 */ /* 0x000fc60008000f00 */
[----:B------:R-:W-:-:S05]  /*0260*/  IMAD.WIDE R2, R17, 0x4, R2 ;  /* 0x0000000411027825 */ /* 0x000fca00078e0202 */
[----:B------:R-:W2:Y:S04]  /*0270*/  LDG.E R21, desc[UR6][R2.64+-0x10] ;  /* 0xfffff00602157981 */ /* 0x000ea8000c1e1900 */
[----:B------:R-:W3:Y:S04]  /*0280*/  LDG.E R23, desc[UR6][R2.64+-0xc] ;  /* 0xfffff40602177981 */ /* 0x000ee8000c1e1900 */
[----:B------:R-:W4:Y:S01]  /*0290*/  LDG.E R28, desc[UR6][R2.64+-0x8] ;  /* 0xfffff806021c7981 */ /* 0x000f22000c1e1900 */
[----:B0-----:R-:W-:-:S05]  /*02a0*/  IMAD.WIDE R12, R22, 0x4, R12 ;  /* 0x00000004160c7825 */ /* 0x001fca00078e020c */
[----:B------:R0:W2:Y:S01]  /*02b0*/  LDG.E R24, desc[UR6][R12.64] ;  /* 0x000000060c187981 */ /* 0x0000a2000c1e1900 */
[----:B------:R-:W-:-:S04]  /*02c0*/  IMAD.WIDE R10, R15, 0x4, R12 ;  /* 0x000000040f0a7825 */ /* 0x000fc800078e020c */
[C---:B------:R-:W-:Y:S02]  /*02d0*/  IMAD.WIDE R4, R15.reuse, 0x4, R10 ;  /* 0x000000040f047825 */ /* 0x040fe400078e020a */
[----:B------:R-:W3:Y:S02]  /*02e0*/  LDG.E R10, desc[UR6][R10.64] ;  /* 0x000000060a0a7981 */ /* 0x000ee4000c1e1900 */
[C---:B------:R-:W-:Y:S02]  /*02f0*/  IMAD.WIDE R6, R15.reuse, 0x4, R4 ;  /* 0x000000040f067825 */ /* 0x040fe400078e0204 */
[----:B------:R1:W4:Y:S02]  /*0300*/  LDG.E R27, desc[UR6][R4.64] ;  /* 0x00000006041b7981 */ /* 0x000324000c1e1900 */
[C---:B------:R-:W-:Y:S02]  /*0310*/  IMAD.WIDE R8, R15.reuse, 0x4, R6 ;  /* 0x000000040f087825 */ /* 0x040fe400078e0206 */
[----:B------:R-:W5:Y:S02]  /*0320*/  LDG.E R6, desc[UR6][R6.64] ;  /* 0x0000000606067981 */ /* 0x000f64000c1e1900 */
[----:B0-----:R-:W-:-:S02]  /*0330*/  IMAD.WIDE R12, R15, 0x4, R8 ;  /* 0x000000040f0c7825 */ /* 0x001fc400078e0208 */
[----:B------:R-:W5:Y:S04]  /*0340*/  LDG.E R29, desc[UR6][R8.64] ;  /* 0x00000006081d7981 */ /* 0x000f68000c1e1900 */
[----:B------:R-:W5:Y:S04]  /*0350*/  LDG.E R11, desc[UR6][R12.64] ;  /* 0x000000060c0b7981 */ /* 0x000f68000c1e1900 */
[----:B------:R-:W5:Y:S04]  /*0360*/  LDG.E R7, desc[UR6][R2.64+-0x4] ;  /* 0xfffffc0602077981 */ /* 0x000f68000c1e1900 */
[----:B------:R-:W5:Y:S04]  /*0370*/  LDG.E R8, desc[UR6][R2.64] ;  /* 0x0000000602087981 */ /* 0x000f68000c1e1900 */
[----:B------:R-:W5:Y:S01]  /*0380*/  LDG.E R9, desc[UR6][R2.64+0x8] ;  /* 0x0000080602097981 */ /* 0x000f62000c1e1900 */
[----:B--2---:R-:W-:-:S02]  /*0390*/  IMAD R21, R21, R24, R25 ;  /* 0x0000001815157224 */ /* 0x004fc400078e0219 */
[C---:B------:R-:W-:Y:S02]  /*03a0*/  IMAD.WIDE R24, R15.reuse, 0x4, R12 ;  /* 0x000000040f187825 */ /* 0x040fe400078e020c */
[----:B------:R-:W2:Y:S02]  /*03b0*/  LDG.E R12, desc[UR6][R2.64+0x4] ;  /* 0x00000406020c7981 */ /* 0x000ea4000c1e1900 */
[----:B-1----:R-:W-:Y:S02]  /*03c0*/  IMAD.WIDE R4, R15, 0x4, R24 ;  /* 0x000000040f047825 */ /* 0x002fe400078e0218 */
[----:B------:R0:W2:Y:S04]  /*03d0*/  LDG.E R13, desc[UR6][R2.64+0xc] ;  /* 0x00000c06020d7981 */ /* 0x0000a8000c1e1900 */
[----:B------:R-:W2:Y:S04]  /*03e0*/  LDG.E R4, desc[UR6][R4.64] ;  /* 0x0000000604047981 */ /* 0x000ea8000c1e1900 */
[----:B------:R-:W0:Y:S01]  /*03f0*/  LDG.E R2, desc[UR6][R24.64] ;  /* 0x0000000618027981 */ /* 0x000e22000c1e1900 */
[----:B---3--:R-:W-:Y:S01]  /*0400*/  IMAD R10, R23, R10, R21 ;  /* 0x0000000a170a7224 */ /* 0x008fe200078e0215 */
[----:B------:R-:W-:-:S03]  /*0410*/  IADD3 R20, PT, PT, R20, 0x8, RZ ;  /* 0x0000000814147810 */ /* 0x000fc60007ffe0ff */
[----:B----4-:R-:W-:Y:S01]  /*0420*/  IMAD R10, R28, R27, R10 ;  /* 0x0000001b1c0a7224 */ /* 0x010fe200078e020a */
[----:B------:R-:W-:-:S03]  /*0430*/  ISETP.NE.AND P1, PT, R20, RZ, PT ;  /* 0x000000ff1400720c */ /* 0x000fc60003f25270 */
[----:B-----5:R-:W-:-:S04]  /*0440*/  IMAD R6, R7, R6, R10 ;  /* 0x0000000607067224 */ /* 0x020fc800078e020a */
[----:B------:R-:W-:Y:S01]  /*0450*/  IMAD R6, R8, R29, R6 ;  /* 0x0000001d08067224 */ /* 0x000fe200078e0206 */
[----:B------:R-:W-:Y:S02]  /*0460*/  LEA R22, R15, R22, 0x3 ;  /* 0x000000160f167211 */ /* 0x000fe400078e18ff */
[----:B------:R-:W-:Y:S01]  /*0470*/  IADD3 R17, PT, PT, R17, 0x8, RZ ;  /* 0x0000000811117810 */ /* 0x000fe20007ffe0ff */
[----:B--2---:R-:W-:-:S04]  /*0480*/  IMAD R6, R12, R11, R6 ;  /* 0x0000000b0c067224 */ /* 0x004fc800078e0206 */
[----:B0-----:R-:W-:-:S04]  /*0490*/  IMAD R2, R9, R2, R6 ;  /* 0x0000000209027224 */ /* 0x001fc800078e0206 */
[----:B------:R-:W-:Y:S01]  /*04a0*/  IMAD R25, R13, R4, R2 ;  /* 0x000000040d197224 */ /* 0x000fe200078e0202 */
[----:B------:R-:W-:Y:S06]  /*04b0*/  @P1 BRA `(.L_x_2) ;  /* 0xfffffffc005c1947 */ /* 0x000fec000383ffff */
.L_x_1:
[----:B------:R-:W-:Y:S05]  /*04c0*/  @!P0 BRA `(.L_x_0) ;  /* 0x0000000000d48947 */ /* 0x000fea0003800000 */
[----:B------:R-:W-:Y:S02]  /*04d0*/  ISETP.GE.U32.AND P0, PT, R26, 0x4, PT ;  /* 0x000000041a00780c */ /* 0x000fe40003f06070 */
[----:B------:R-:W-:-:S04]  /*04e0*/  LOP3.LUT R17, R16, 0x3, RZ, 0xc0, !PT ;  /* 0x0000000310117812 */ /* 0x000fc800078ec0ff */
[----:B------:R-:W-:-:S07]  /*04f0*/  ISETP.NE.AND P1, PT, R17, RZ, PT ;  /* 0x000000ff1100720c */ /* 0x000fce0003f25270 */
[----:B------:R-:W-:Y:S06]  /*0500*/  @!P0 BRA `(.L_x_3) ;  /* 0x0000000000588947 */ /* 0x000fec0003800000 */
[----:B------:R-:W0:Y:S01]  /*0510*/  LDC.64 R8, c[0x0][0x390] ;  /* 0x0000e400ff087b82 */ /* 0x000e220000000a00 */
[----:B------:R-:W-:Y:S01]  /*0520*/  IMAD R7, R18, R15, R0 ;  /* 0x0000000f12077224 */ /* 0x000fe200078e0200 */
[----:B------:R-:W-:-:S06]  /*0530*/  IADD3 R5, PT, PT, R19, R18, RZ ;  /* 0x0000001213057210 */ /* 0x000fcc0007ffe0ff */
[----:B------:R-:W1:Y:S01]  /*0540*/  LDC.64 R2, c[0x0][0x380] ;  /* 0x0000e000ff027b82 */ /* 0x000e620000000a00 */
[----:B0-----:R-:W-:-:S04]  /*0550*/  IMAD.WIDE R8, R7, 0x4, R8 ;  /* 0x0000000407087825 */ /* 0x001fc800078e0208 */
[----:B------:R-:W-:Y:S02]  /*0560*/  IMAD.WIDE R10, R15, 0x4, R8 ;  /* 0x000000040f0a7825 */ /* 0x000fe400078e0208 */
[----:B------:R-:W2:Y:S02]  /*0570*/  LDG.E R8, desc[UR6][R8.64] ;  /* 0x0000000608087981 */ /* 0x000ea4000c1e1900 */
[----:B-1----:R-:W-:-:S04]  /*0580*/  IMAD.WIDE R2, R5, 0x4, R2 ;  /* 0x0000000405027825 */ /* 0x002fc800078e0202 */
[C---:B------:R-:W-:Y:S01]  /*0590*/  IMAD.WIDE R4, R15.reuse, 0x4, R10 ;  /* 0x000000040f047825 */ /* 0x040fe200078e020a */
[----:B------:R-:W2:Y:S04]  /*05a0*/  LDG.E R12, desc[UR6][R2.64] ;  /* 0x00000006020c7981 */ /* 0x000ea8000c1e1900 */
[----:B------:R-:W3:Y:S01]  /*05b0*/  LDG.E R10, desc[UR6][R10.64] ;  /* 0x000000060a0a7981 */ /* 0x000ee2000c1e1900 */
[----:B------:R-:W-:-:S03]  /*05c0*/  IMAD.WIDE R6, R15, 0x4, R4 ;  /* 0x000000040f067825 */ /* 0x000fc600078e0204 */
[----:B------:R-:W3:Y:S04]  /*05d0*/  LDG.E R13, desc[UR6][R2.64+0x4] ;  /* 0x00000406020d7981 */ /* 0x000ee8000c1e1900 */
[----:B------:R-:W4:Y:S04]  /*05e0*/  LDG.E R20, desc[UR6][R4.64] ;  /* 0x0000000604147981 */ /* 0x000f28000c1e1900 */
[----:B------:R-:W4:Y:S04]  /*05f0*/  LDG.E R21, desc[UR6][R2.64+0x8] ;  /* 0x0000080602157981 */ /* 0x000f28000c1e1900 */
[----:B------:R-:W5:Y:S04]  /*0600*/  LDG.E R23, desc[UR6][R2.64+0xc] ;  /* 0x00000c0602177981 */ /* 0x000f68000c1e1900 */
[----:B------:R-:W5:Y:S01]  /*0610*/  LDG.E R6, desc[UR6][R6.64] ;  /* 0x0000000606067981 */ /* 0x000f62000c1e1900 */
[----:B------:R-:W-:Y:S01]  /*0620*/  IADD3 R18, PT, PT, R18, 0x4, RZ ;  /* 0x0000000412127810 */ /* 0x000fe20007ffe0ff */
[----:B--2---:R-:W-:-:S04]  /*0630*/  IMAD R12, R12, R8, R25 ;  /* 0x000000080c0c7224 */ /* 0x004fc800078e0219 */
[----:B---3--:R-:W-:-:S04]  /*0640*/  IMAD R12, R13, R10, R12 ;  /* 0x0000000a0d0c7224 */ /* 0x008fc800078e020c */
[----:B----4-:R-:W-:-:S04]  /*0650*/  IMAD R12, R21, R20, R12 ;  /* 0x00000014150c7224 */ /* 0x010fc800078e020c */
[----:B-----5:R-:W-:-:S07]  /*0660*/  IMAD R25, R23, R6, R12 ;  /* 0x0000000617197224 */ /* 0x020fce00078e020c */
.L_x_3:
[----:B------:R-:W-:Y:S05]  /*0670*/  @!P1 BRA `(.L_x_0) ;  /* 0x0000000000689947 */ /* 0x000fea0003800000 */
[----:B------:R-:W-:Y:S02]  /*0680*/  ISETP.NE.AND P0, PT, R17, 0x1, PT ;  /* 0x000000011100780c */ /* 0x000fe40003f05270 */
[----:B------:R-:W-:-:S04]  /*0690*/  LOP3.LUT R16, R16, 0x1, RZ, 0xc0, !PT ;  /* 0x0000000110107812 */ /* 0x000fc800078ec0ff */
[----:B------:R-:W-:-:S07]  /*06a0*/  ISETP.NE.U32.AND P1, PT, R16, 0x1, PT ;  /* 0x000000011000780c */ /* 0x000fce0003f25070 */
[----:B------:R-:W0:Y:S01]  /*06b0*/  @P0 LDC.64 R8, c[0x0][0x390] ;  /* 0x0000e400ff080b82 */ /* 0x000e220000000a00 */
[C---:B------:R-:W-:Y:S01]  /*06c0*/  @P0 IMAD R13, R18.reuse, R15, R0 ;  /* 0x0000000f120d0224 */ /* 0x040fe200078e0200 */
[----:B------:R-:W-:Y:S02]  /*06d0*/  @P0 IADD3 R11, PT, PT, R19, R18, RZ ;  /* 0x00000012130b0210 */ /* 0x000fe40007ffe0ff */
[----:B------:R-:W-:-:S04]  /*06e0*/  @P0 IADD3 R18, PT, PT, R18, 0x2, RZ ;  /* 0x0000000212120810 */ /* 0x000fc80007ffe0ff */
[----:B------:R-:W1:Y:S01]  /*06f0*/  @P0 LDC.64 R6, c[0x0][0x380] ;  /* 0x0000e000ff060b82 */ /* 0x000e620000000a00 */
[----:B------:R-:W-:-:S07]  /*0700*/  @!P1 IADD3 R19, PT, PT, R19, R18, RZ ;  /* 0x0000001213139210 */ /* 0x000fce0007ffe0ff */
[----:B------:R-:W2:Y:S08]  /*0710*/  @!P1 LDC.64 R4, c[0x0][0x380] ;  /* 0x0000e000ff049b82 */ /* 0x000eb00000000a00 */
[----:B------:R-:W3:Y:S01]  /*0720*/  @!P1 LDC.64 R2, c[0x0][0x390] ;  /* 0x0000e400ff029b82 */ /* 0x000ee20000000a00 */
[----:B0-----:R-:W-:-:S04]  /*0730*/  @P0 IMAD.WIDE R8, R13, 0x4, R8 ;  /* 0x000000040d080825 */ /* 0x001fc800078e0208 */
[----:B------:R-:W-:Y:S01]  /*0740*/  @!P1 IMAD R13, R18, R15, R0 ;  /* 0x0000000f120d9224 */ /* 0x000fe200078e0200 */
[----:B------:R-:W4:Y:S01]  /*0750*/  @P0 LDG.E R16, desc[UR6][R8.64] ;  /* 0x0000000608100981 */ /* 0x000f22000c1e1900 */
[----:B-1----:R-:W-:-:S04]  /*0760*/  @P0 IMAD.WIDE R6, R11, 0x4, R6 ;  /* 0x000000040b060825 */ /* 0x002fc800078e0206 */
[----:B------:R-:W-:Y:S01]  /*0770*/  @P0 IMAD.WIDE R10, R15, 0x4, R8 ;  /* 0x000000040f0a0825 */ /* 0x000fe200078e0208 */
[----:B------:R-:W4:Y:S03]  /*0780*/  @P0 LDG.E R12, desc[UR6][R6.64] ;  /* 0x00000006060c0981 */ /* 0x000f26000c1e1900 */
[----:B--2---:R-:W-:Y:S01]  /*0790*/  @!P1 IMAD.WIDE R4, R19, 0x4, R4 ;  /* 0x0000000413049825 */ /* 0x004fe200078e0204 */
[----:B------:R-:W2:Y:S04]  /*07a0*/  @P0 LDG.E R17, desc[UR6][R6.64+0x4] ;  /* 0x0000040606110981 */ /* 0x000ea8000c1e1900 */
[----:B------:R-:W2:Y:S01]  /*07b0*/  @P0 LDG.E R10, desc[UR6][R10.64] ;  /* 0x000000060a0a0981 */ /* 0x000ea2000c1e1900 */
[----:B---3--:R-:W-:-:S03]  /*07c0*/  @!P1 IMAD.WIDE R2, R13, 0x4, R2 ;  /* 0x000000040d029825 */ /* 0x008fc600078e0202 */
[----:B------:R-:W3:Y:S04]  /*07d0*/  @!P1 LDG.E R4, desc[UR6][R4.64] ;  /* 0x0000000604049981 */ /* 0x000ee8000c1e1900 */
[----:B------:R-:W3:Y:S01]  /*07e0*/  @!P1 LDG.E R2, desc[UR6][R2.64] ;  /* 0x0000000602029981 */ /* 0x000ee2000c1e1900 */
[----:B----4-:R-:W-:-:S04]  /*07f0*/  @P0 IMAD R12, R12, R16, R25 ;  /* 0x000000100c0c0224 */ /* 0x010fc800078e0219 */
[----:B--2---:R-:W-:-:S04]  /*0800*/  @P0 IMAD R25, R17, R10, R12 ;  /* 0x0000000a11190224 */ /* 0x004fc800078e020c */
[----:B---3--:R-:W-:-:S07]  /*0810*/  @!P1 IMAD R25, R4, R2, R25 ;  /* 0x0000000204199224 */ /* 0x008fce00078e0219 */
.L_x_0:
[----:B------:R-:W0:Y:S01]  /*0820*/  LDC.64 R2, c[0x0][0x3a0] ;  /* 0x0000e800ff027b82 */ /* 0x000e220000000a00 */
[----:B------:R-:W-:-:S04]  /*0830*/  IMAD R15, R14, R15, R0 ;  /* 0x0000000f0e0f7224 */ /* 0x000fc800078e0200 */
[----:B0-----:R-:W-:-:S05]  /*0840*/  IMAD.WIDE R2, R15, 0x4, R2 ;  /* 0x000000040f027825 */ /* 0x001fca00078e0202 */
[----:B------:R-:W-:Y:S01]  /*0850*/  STG.E desc[UR6][R2.64], R25 ;  /* 0x0000001902007986 */ /* 0x000fe2000c101906 */
[----:B------:R-:W-:Y:S05]  /*0860*/  EXIT ;  /* 0x000000000000794d */ /* 0x000fea0003800000 */
.L_x_4:
[----:B------:R-:W-:-:S00]  /*0870*/  BRA `(.L_x_4) ;  /* 0xfffffffc00fc7947 */ /* 0x000fc0000383ffff */
[----:B------:R-:W-:-:S00]  /*0880*/  NOP ;  /* 0x0000000000007918 */ /* 0x000fc00000000000 */
[----:B------:R-:W-:-:S00]  /*0890*/  NOP ;  /* 0x0000000000007918 */ /* 0x000fc00000000000 */
[----:B------:R-:W-:-:S00]  /*08a0*/  NOP ;  /* 0x0000000000007918 */ /* 0x000fc00000000000 */
[----:B------:R-:W-:-:S00]  /*08b0*/  NOP ;  /* 0x0000000000007918 */ /* 0x000fc00000000000 */
[----:B------:R-:W-:-:S00]  /*08c0*/  NOP ;  /* 0x0000000000007918 */ /* 0x000fc00000000000 */
[----:B------:R-:W-:-:S00]  /*08d0*/  NOP ;  /* 0x0000000000007918 */ /* 0x000fc00000000000 */
[----:B------:R-:W-:-:S00]  /*08e0*/  NOP ;  /* 0x0000000000007918 */ /* 0x000fc00000000000 */
[----:B------:R-:W-:-:S00]  /*08f0*/  NOP ;  /* 0x0000000000007918 */ /* 0x000fc00000000000 */
.L_x_5:


//--------------------- .nv.shared.reserved.0     --------------------------
	.section	.nv.shared.reserved.0,"aw",@nobits
	.weak		__nv_reservedSMEM_offset_0_alias
	.size		__nv_reservedSMEM_offset_0_alias, 0, 64
	.other		__nv_reservedSMEM_offset_0_alias,@"STO_CUDA_RESERVED_SHARED STV_DEFAULT"
__nv_reservedSMEM_offset_0_alias:
	.zero		0
	.zero		64


//--------------------- .nv.constant0._Z20MultiplicaMatricesCUPiiiS_iiS_ --------------------------
	.section	.nv.constant0._Z20MultiplicaMatricesCUPiiiS_iiS_,"a",@progbits
	.sectionflags	@""
	.align	4
.nv.constant0._Z20MultiplicaMatricesCUPiiiS_iiS_:
	.zero		936


//--------------------- SYMBOLS --------------------------

	.type		.nv.reservedSmem.offset0,@object
	.size		.nv.reservedSmem.offset0,0x4
